	.headerflags	@"EF_CUDA_TEXMODE_UNIFIED EF_CUDA_64BIT_ADDRESS EF_CUDA_SM89 EF_CUDA_VIRTUAL_SM(EF_CUDA_SM89)"
	.elftype	@"ET_EXEC"


//--------------------- .nv.info                  --------------------------
	.section	.nv.info,"",@"SHT_CUDA_INFO"
	.align	4


	//----- nvinfo : EIATTR_REGCOUNT
	.align		4
        /*0000*/ 	.byte	0x04, 0x2f
        /*0002*/ 	.short	(.L_1 - .L_0)
	.align		4
.L_0:
        /*0004*/ 	.word	index@(triton__0d1d2d3d4d5de6)
        /*0008*/ 	.word	0x00000028


	//----- nvinfo : EIATTR_MAX_STACK_SIZE
	.align		4
.L_1:
        /*000c*/ 	.byte	0x04, 0x23
        /*000e*/ 	.short	(.L_3 - .L_2)
	.align		4
.L_2:
        /*0010*/ 	.word	index@(triton__0d1d2d3d4d5de6)
        /*0014*/ 	.word	0x00000000


	//----- nvinfo : EIATTR_MIN_STACK_SIZE
	.align		4
.L_3:
        /*0018*/ 	.byte	0x04, 0x12
        /*001a*/ 	.short	(.L_5 - .L_4)
	.align		4
.L_4:
        /*001c*/ 	.word	index@(triton__0d1d2d3d4d5de6)
        /*0020*/ 	.word	0x00000000


	//----- nvinfo : EIATTR_FRAME_SIZE
	.align		4
.L_5:
        /*0024*/ 	.byte	0x04, 0x11
        /*0026*/ 	.short	(.L_7 - .L_6)
	.align		4
.L_6:
        /*0028*/ 	.word	index@(triton__0d1d2d3d4d5de6)
        /*002c*/ 	.word	0x00000000
.L_7:


//--------------------- .nv.info.triton__0d1d2d3d4d5de6 --------------------------
	.section	.nv.info.triton__0d1d2d3d4d5de6,"",@"SHT_CUDA_INFO"
	.align	4


	//----- nvinfo : EIATTR_CUDA_API_VERSION
	.align		4
        /*0000*/ 	.byte	0x04, 0x37
        /*0002*/ 	.short	(.L_9 - .L_8)
.L_8:
        /*0004*/ 	.word	0x0000007b


	//----- nvinfo : EIATTR_PARAM_CBANK
	.align		4
.L_9:
        /*0008*/ 	.byte	0x04, 0x0a
        /*000a*/ 	.short	(.L_11 - .L_10)
	.align		4
.L_10:
        /*000c*/ 	.word	index@(.nv.constant0.triton__0d1d2d3d4d5de6)
        /*0010*/ 	.short	0x0160
        /*0012*/ 	.short	0x0030


	//----- nvinfo : EIATTR_CBANK_PARAM_SIZE
	.align		4
.L_11:
        /*0014*/ 	.byte	0x03, 0x19
        /*0016*/ 	.short	0x0030


	//----- nvinfo : EIATTR_KPARAM_INFO
	.align		4
        /*0018*/ 	.byte	0x04, 0x17
        /*001a*/ 	.short	(.L_13 - .L_12)
.L_12:
        /*001c*/ 	.word	0x00000000
        /*0020*/ 	.short	0x0006
        /*0022*/ 	.short	0x002c
        /*0024*/ 	.byte	0x00, 0xf0, 0x11, 0x00


	//----- nvinfo : EIATTR_KPARAM_INFO
	.align		4
.L_13:
        /*0028*/ 	.byte	0x04, 0x17
        /*002a*/ 	.short	(.L_15 - .L_14)
.L_14:
        /*002c*/ 	.word	0x00000000
        /*0030*/ 	.short	0x0005
        /*0032*/ 	.short	0x0028
        /*0034*/ 	.byte	0x00, 0xf0, 0x11, 0x00


	//----- nvinfo : EIATTR_KPARAM_INFO
	.align		4
.L_15:
        /*0038*/ 	.byte	0x04, 0x17
        /*003a*/ 	.short	(.L_17 - .L_16)
.L_16:
        /*003c*/ 	.word	0x00000000
        /*0040*/ 	.short	0x0004
        /*0042*/ 	.short	0x0020
        /*0044*/ 	.byte	0x00, 0xf0, 0x21, 0x00


	//----- nvinfo : EIATTR_KPARAM_INFO
	.align		4
.L_17:
        /*0048*/ 	.byte	0x04, 0x17
        /*004a*/ 	.short	(.L_19 - .L_18)
.L_18:
        /*004c*/ 	.word	0x00000000
        /*0050*/ 	.short	0x0003
        /*0052*/ 	.short	0x0018
        /*0054*/ 	.byte	0x00, 0xf0, 0x21, 0x00


	//----- nvinfo : EIATTR_KPARAM_INFO
	.align		4
.L_19:
        /*0058*/ 	.byte	0x04, 0x17
        /*005a*/ 	.short	(.L_21 - .L_20)
.L_20:
        /*005c*/ 	.word	0x00000000
        /*0060*/ 	.short	0x0002
        /*0062*/ 	.short	0x0010
        /*0064*/ 	.byte	0x00, 0xf0, 0x21, 0x00


	//----- nvinfo : EIATTR_KPARAM_INFO
	.align		4
.L_21:
        /*0068*/ 	.byte	0x04, 0x17
        /*006a*/ 	.short	(.L_23 - .L_22)
.L_22:
        /*006c*/ 	.word	0x00000000
        /*0070*/ 	.short	0x0001
        /*0072*/ 	.short	0x0008
        /*0074*/ 	.byte	0x00, 0xf0, 0x21, 0x00


	//----- nvinfo : EIATTR_KPARAM_INFO
	.align		4
.L_23:
        /*0078*/ 	.byte	0x04, 0x17
        /*007a*/ 	.short	(.L_25 - .L_24)
.L_24:
        /*007c*/ 	.word	0x00000000
        /*0080*/ 	.short	0x0000
        /*0082*/ 	.short	0x0000
        /*0084*/ 	.byte	0x00, 0xf0, 0x21, 0x00


	//----- nvinfo : EIATTR_MAXREG_COUNT
	.align		4
.L_25:
        /*0088*/ 	.byte	0x03, 0x1b
        /*008a*/ 	.short	0x00ff


	//----- nvinfo : EIATTR_EXIT_INSTR_OFFSETS
	.align		4
        /*008c*/ 	.byte	0x04, 0x1c
        /*008e*/ 	.short	(.L_27 - .L_26)


	//   ....[0]....
.L_26:
        /*0090*/ 	.word	0x00000bb0


	//   ....[1]....
        /*0094*/ 	.word	0x00000be0


	//----- nvinfo : EIATTR_CTAIDZ_USED
	.align		4
.L_27:
        /*0098*/ 	.byte	0x01, 0x04
	.zero		2


	//----- nvinfo : EIATTR_MAX_THREADS
	.align		4
        /*009c*/ 	.byte	0x04, 0x05
        /*009e*/ 	.short	(.L_29 - .L_28)
.L_28:
        /*00a0*/ 	.word	0x00000080
        /*00a4*/ 	.word	0x00000001
        /*00a8*/ 	.word	0x00000001
.L_29:


//--------------------- .nv.rel.action            --------------------------
	.section	.nv.rel.action,"",@"SHT_CUDA_RELOCINFO"
	.align	8
	.sectionentsize	8
        /*0000*/ 	.byte	0x73, 0x00, 0x00, 0x00, 0x00, 0x00, 0x00, 0x00, 0x00, 0x00, 0x00, 0x11, 0x25, 0x00, 0x05, 0x36


//--------------------- .nv.constant0.triton__0d1d2d3d4d5de6 --------------------------
	.section	.nv.constant0.triton__0d1d2d3d4d5de6,"a",@progbits
	.align	4
.nv.constant0.triton__0d1d2d3d4d5de6:
	.zero		400


//--------------------- .text.triton__0d1d2d3d4d5de6 --------------------------
	.section	.text.triton__0d1d2d3d4d5de6,"ax",@progbits
	.sectionflags	@"SHF_BARRIERS=1"
	.sectioninfo	@"SHI_REGISTERS=40"
	.align	128
        .global         triton__0d1d2d3d4d5de6
        .type           triton__0d1d2d3d4d5de6,@function
        .size           triton__0d1d2d3d4d5de6,(.L_x_1 - triton__0d1d2d3d4d5de6)
        .other          triton__0d1d2d3d4d5de6,@"STO_CUDA_ENTRY STV_DEFAULT"
triton__0d1d2d3d4d5de6:
.text.triton__0d1d2d3d4d5de6:
[----:B------:R-:W-:-:S02]  /*0000*/  MOV R1, c[0x0][0x28] ;  /* 0x00000a0000017a02 */ /* 0x000fc40000000f00 */
[----:B------:R-:W0:Y:S01]  /*0010*/  S2R R0, SR_CTAID.Z ;  /* 0x0000000000007919 */ /* 0x000e220000002700 */
[----:B------:R-:W1:Y:S01]  /*0020*/  S2UR UR4, SR_CTAID.Y ;  /* 0x00000000000479c3 */ /* 0x000e620000002600 */
[----:B------:R-:W-:Y:S01]  /*0030*/  CS2R R12, SRZ ;  /* 0x00000000000c7805 */ /* 0x000fe2000001ff00 */
[----:B------:R-:W-:Y:S01]  /*0040*/  CS2R R14, SRZ ;  /* 0x00000000000e7805 */ /* 0x000fe2000001ff00 */
[----:B------:R-:W2:Y:S01]  /*0050*/  S2R R21, SR_TID.X ;  /* 0x0000000000157919 */ /* 0x000ea20000002100 */
[----:B------:R-:W-:Y:S01]  /*0060*/  CS2R R16, SRZ ;  /* 0x0000000000107805 */ /* 0x000fe2000001ff00 */
[----:B------:R-:W-:Y:S02]  /*0070*/  CS2R R18, SRZ ;  /* 0x0000000000127805 */ /* 0x000fe4000001ff00 */
[----:B------:R-:W3:Y:S01]  /*0080*/  S2R R4, SR_CTAID.X ;  /* 0x0000000000047919 */ /* 0x000ee20000002500 */
[----:B0-----:R-:W-:Y:S02]  /*0090*/  IADD3 R0, R0, 0x1, RZ ;  /* 0x0000000100007810 */ /* 0x001fe40007ffe0ff */
[----:B--2---:R-:W-:-:S03]  /*00a0*/  LOP3.LUT R21, R21, 0x7f, RZ, 0xc0, !PT ;  /* 0x0000007f15157812 */ /* 0x004fc600078ec0ff */
[----:B-1----:R-:W-:Y:S01]  /*00b0*/  IMAD R0, R0, UR4, RZ ;  /* 0x0000000400007c24 */ /* 0x002fe2000f8e02ff */
[----:B------:R-:W-:Y:S01]  /*00c0*/  ULDC.64 UR4, c[0x0][0x118] ;  /* 0x0000460000047ab9 */ /* 0x000fe20000000a00 */
[----:B------:R-:W-:-:S03]  /*00d0*/  SHF.L.U32 R3, R21, 0x3, RZ ;  /* 0x0000000315037819 */ /* 0x000fc600000006ff */
[----:B------:R-:W-:Y:S02]  /*00e0*/  SHF.L.U32 R6, R0, 0xa, RZ ;  /* 0x0000000a00067819 */ /* 0x000fe400000006ff */
[----:B---3--:R-:W-:Y:S02]  /*00f0*/  ISETP.GE.AND P0, PT, R4, 0xa8c, PT ;  /* 0x00000a8c0400780c */ /* 0x008fe40003f06270 */
[----:B------:R-:W-:-:S04]  /*0100*/  IADD3 R3, R3, R6, RZ ;  /* 0x0000000603037210 */ /* 0x000fc80007ffe0ff */
[C---:B------:R-:W-:Y:S01]  /*0110*/  ISETP.GE.AND P2, PT, R3.reuse, 0x1b80, PT ;  /* 0x00001b800300780c */ /* 0x040fe20003f46270 */
[C---:B------:R-:W-:Y:S01]  /*0120*/  IMAD.HI R0, R3.reuse, 0x66666667, RZ ;  /* 0x6666666703007827 */ /* 0x040fe200078e02ff */
[----:B------:R-:W-:-:S04]  /*0130*/  ISETP.LT.AND P1, PT, R3, 0x1b80, !P0 ;  /* 0x00001b800300780c */ /* 0x000fc80004721270 */
[----:B------:R-:W-:-:S04]  /*0140*/  SHF.R.U32.HI R5, RZ, 0x1f, R0 ;  /* 0x0000001fff057819 */ /* 0x000fc80000011600 */
[----:B------:R-:W-:-:S05]  /*0150*/  LEA.HI.SX32 R0, R0, R5, 0x19 ;  /* 0x0000000500007211 */ /* 0x000fca00078fcaff */
[----:B------:R-:W-:-:S04]  /*0160*/  IMAD R22, R0, -0x140, R3 ;  /* 0xfffffec000167824 */ /* 0x000fc800078e0203 */
[----:B------:R-:W-:-:S04]  /*0170*/  IMAD R5, R4, 0x140, R22 ;  /* 0x0000014004057824 */ /* 0x000fc800078e0216 */
[----:B------:R-:W-:Y:S01]  /*0180*/  IMAD R0, R0, 0xd2f00, R5 ;  /* 0x000d2f0000007824 */ /* 0x000fe200078e0205 */
[----:B------:R-:W-:-:S05]  /*0190*/  MOV R5, 0x2 ;  /* 0x0000000200057802 */ /* 0x000fca0000000f00 */
[----:B------:R-:W-:-:S04]  /*01a0*/  IMAD.WIDE R22, R22, R5, c[0x0][0x168] ;  /* 0x00005a0016167625 */ /* 0x000fc800078e0205 */
[CC--:B------:R-:W-:Y:S01]  /*01b0*/  IMAD.WIDE R2, R0.reuse, R5.reuse, c[0x0][0x160] ;  /* 0x0000580000027625 */ /* 0x0c0fe200078e0205 */
[----:B------:R0:W2:Y:S04]  /*01c0*/  @!P2 LDG.E.EL.128 R12, [R22.64] ;  /* 0x00000004160ca981 */ /* 0x0000a8000c2e1d00 */
[----:B------:R1:W3:Y:S01]  /*01d0*/  @P1 LDG.E.EL.128 R16, [R2.64] ;  /* 0x0000000402101981 */ /* 0x0002e2000c2e1d00 */
[----:B------:R-:W-:Y:S01]  /*01e0*/  CS2R R8, SRZ ;  /* 0x0000000000087805 */ /* 0x000fe2000001ff00 */
[----:B------:R-:W-:Y:S01]  /*01f0*/  CS2R R10, SRZ ;  /* 0x00000000000a7805 */ /* 0x000fe2000001ff00 */
[----:B------:R-:W-:-:S05]  /*0200*/  IMAD.WIDE R24, R0, R5, c[0x0][0x170] ;  /* 0x00005c0000187625 */ /* 0x000fca00078e0205 */
[----:B------:R4:W5:Y:S01]  /*0210*/  @P1 LDG.E.EL.128 R8, [R24.64] ;  /* 0x0000000418081981 */ /* 0x000962000c2e1d00 */
[C---:B------:R-:W-:Y:S02]  /*0220*/  LOP3.LUT R27, R6.reuse, 0x80, R21, 0xfe, !PT ;  /* 0x00000080061b7812 */ /* 0x040fe400078efe15 */
[----:B------:R-:W-:Y:S02]  /*0230*/  PRMT R34, RZ, 0x7610, R34 ;  /* 0x00007610ff227816 */ /* 0x000fe40000000022 */
[C---:B------:R-:W-:Y:S01]  /*0240*/  ISETP.LT.AND P6, PT, R27.reuse, 0x1b80, !P0 ;  /* 0x00001b801b00780c */ /* 0x040fe200047c1270 */
[----:B-1----:R-:W-:Y:S01]  /*0250*/  IMAD R2, R27, 0xa8c, R4 ;  /* 0x00000a8c1b027824 */ /* 0x002fe200078e0204 */
[----:B------:R-:W-:Y:S02]  /*0260*/  LOP3.LUT R7, R6, R21, RZ, 0xfc, !PT ;  /* 0x0000001506077212 */ /* 0x000fe400078efcff */
[----:B------:R-:W-:Y:S01]  /*0270*/  PRMT R35, RZ, 0x7610, R35 ;  /* 0x00007610ff237816 */ /* 0x000fe20000000023 */
[----:B------:R-:W-:Y:S01]  /*0280*/  IMAD.WIDE R28, R2, R5, c[0x0][0x178] ;  /* 0x00005e00021c7625 */ /* 0x000fe200078e0205 */
[----:B------:R-:W-:-:S03]  /*0290*/  P2R R36, PR, RZ, 0x40 ;  /* 0x00000040ff247803 */ /* 0x000fc60000000000 */
[----:B------:R-:W-:-:S04]  /*02a0*/  IMAD R0, R7, 0xa8c, R4 ;  /* 0x00000a8c07007824 */ /* 0x000fc800078e0204 */
[----:B------:R1:W5:Y:S01]  /*02b0*/  @P6 LDG.E.EL.U16 R34, [R28.64] ;  /* 0x000000041c226981 */ /* 0x000362000c2e1500 */
[----:B------:R-:W-:Y:S01]  /*02c0*/  ISETP.LT.AND P6, PT, R7, 0x1b80, !P0 ;  /* 0x00001b800700780c */ /* 0x000fe200047c1270 */
[----:B------:R-:W-:-:S12]  /*02d0*/  IMAD.WIDE R26, R0, R5, c[0x0][0x178] ;  /* 0x00005e00001a7625 */ /* 0x000fd800078e0205 */
[----:B------:R4:W5:Y:S01]  /*02e0*/  @P6 LDG.E.EL.U16 R35, [R26.64] ;  /* 0x000000041a236981 */ /* 0x000962000c2e1500 */
[C-C-:B------:R-:W-:Y:S02]  /*02f0*/  LOP3.LUT R3, R6.reuse, 0x100, R21.reuse, 0xfe, !PT ;  /* 0x0000010006037812 */ /* 0x140fe400078efe15 */
[C-C-:B-1----:R-:W-:Y:S02]  /*0300*/  LOP3.LUT R29, R6.reuse, 0x200, R21.reuse, 0xfe, !PT ;  /* 0x00000200061d7812 */ /* 0x142fe400078efe15 */
[C---:B------:R-:W-:Y:S01]  /*0310*/  ISETP.LT.AND P5, PT, R3.reuse, 0x1b80, !P0 ;  /* 0x00001b800300780c */ /* 0x040fe200047a1270 */
[--C-:B0-----:R-:W-:Y:S01]  /*0320*/  IMAD R22, R3, 0xa8c, R4.reuse ;  /* 0x00000a8c03167824 */ /* 0x101fe200078e0204 */
[C-C-:B------:R-:W-:Y:S02]  /*0330*/  LOP3.LUT R3, R6.reuse, 0x180, R21.reuse, 0xfe, !PT ;  /* 0x0000018006037812 */ /* 0x140fe400078efe15 */
[----:B------:R-:W-:Y:S02]  /*0340*/  ISETP.LT.AND P3, PT, R29, 0x1b80, !P0 ;  /* 0x00001b801d00780c */ /* 0x000fe40004761270 */
[C-C-:B----4-:R-:W-:Y:S01]  /*0350*/  LOP3.LUT R27, R6.reuse, 0x280, R21.reuse, 0xfe, !PT ;  /* 0x00000280061b7812 */ /* 0x150fe200078efe15 */
[C-C-:B------:R-:W-:Y:S01]  /*0360*/  IMAD R24, R3.reuse, 0xa8c, R4.reuse ;  /* 0x00000a8c03187824 */ /* 0x140fe200078e0204 */
[----:B------:R-:W-:Y:S01]  /*0370*/  ISETP.LT.AND P4, PT, R3, 0x1b80, !P0 ;  /* 0x00001b800300780c */ /* 0x000fe20004781270 */
[----:B------:R-:W-:Y:S01]  /*0380*/  IMAD R3, R29, 0xa8c, R4 ;  /* 0x00000a8c1d037824 */ /* 0x000fe200078e0204 */
[----:B------:R-:W-:-:S02]  /*0390*/  LOP3.LUT R33, R6, 0x300, R21, 0xfe, !PT ;  /* 0x0000030006217812 */ /* 0x000fc400078efe15 */
[C---:B------:R-:W-:Y:S01]  /*03a0*/  ISETP.LT.AND P2, PT, R27.reuse, 0x1b80, !P0 ;  /* 0x00001b801b00780c */ /* 0x040fe20004741270 */
[-C--:B------:R-:W-:Y:S01]  /*03b0*/  IMAD.WIDE R30, R22, R5.reuse, c[0x0][0x178] ;  /* 0x00005e00161e7625 */ /* 0x080fe200078e0205 */
[----:B------:R-:W-:Y:S02]  /*03c0*/  PRMT R23, RZ, 0x7610, R23 ;  /* 0x00007610ff177816 */ /* 0x000fe40000000017 */
[----:B------:R-:W-:Y:S01]  /*03d0*/  LOP3.LUT R37, R6, 0x380, R21, 0xfe, !PT ;  /* 0x0000038006257812 */ /* 0x000fe200078efe15 */
[--C-:B------:R-:W-:Y:S01]  /*03e0*/  IMAD R20, R27, 0xa8c, R4.reuse ;  /* 0x00000a8c1b147824 */ /* 0x100fe200078e0204 */
[----:B------:R-:W-:Y:S01]  /*03f0*/  PRMT R25, RZ, 0x7610, R25 ;  /* 0x00007610ff197816 */ /* 0x000fe20000000019 */
[-C--:B------:R-:W-:Y:S01]  /*0400*/  IMAD.WIDE R28, R3, R5.reuse, c[0x0][0x178] ;  /* 0x00005e00031c7625 */ /* 0x080fe200078e0205 */
[C---:B------:R-:W-:Y:S01]  /*0410*/  ISETP.LT.AND P1, PT, R33.reuse, 0x1b80, !P0 ;  /* 0x00001b802100780c */ /* 0x040fe20004721270 */
[----:B------:R0:W4:Y:S01]  /*0420*/  @P5 LDG.E.EL.U16 R23, [R30.64] ;  /* 0x000000041e175981 */ /* 0x000122000c2e1500 */
[----:B------:R-:W-:Y:S01]  /*0430*/  PRMT R7, RZ, 0x7610, R7 ;  /* 0x00007610ff077816 */ /* 0x000fe20000000007 */
[--C-:B------:R-:W-:Y:S01]  /*0440*/  IMAD R6, R33, 0xa8c, R4.reuse ;  /* 0x00000a8c21067824 */ /* 0x100fe200078e0204 */
[C---:B------:R-:W-:Y:S01]  /*0450*/  ISETP.LT.AND P0, PT, R37.reuse, 0x1b80, !P0 ;  /* 0x00001b802500780c */ /* 0x040fe20004701270 */
[-C--:B------:R-:W-:Y:S01]  /*0460*/  IMAD.WIDE R26, R24, R5.reuse, c[0x0][0x178] ;  /* 0x00005e00181a7625 */ /* 0x080fe200078e0205 */
[----:B------:R1:W4:Y:S03]  /*0470*/  @P3 LDG.E.EL.U16 R25, [R28.64] ;  /* 0x000000041c193981 */ /* 0x000326000c2e1500 */
[----:B------:R-:W-:Y:S01]  /*0480*/  IMAD R4, R37, 0xa8c, R4 ;  /* 0x00000a8c25047824 */ /* 0x000fe200078e0204 */
[----:B------:R-:W-:Y:S01]  /*0490*/  PRMT R37, RZ, 0x7610, R37 ;  /* 0x00007610ff257816 */ /* 0x000fe20000000025 */
[-C--:B0-----:R-:W-:Y:S01]  /*04a0*/  IMAD.WIDE R30, R20, R5.reuse, c[0x0][0x178] ;  /* 0x00005e00141e7625 */ /* 0x081fe200078e0205 */
[----:B------:R0:W4:Y:S03]  /*04b0*/  @P4 LDG.E.EL.U16 R7, [R26.64] ;  /* 0x000000041a074981 */ /* 0x000126000c2e1500 */
[-C--:B------:R-:W-:Y:S01]  /*04c0*/  IMAD.WIDE R32, R6, R5.reuse, c[0x0][0x178] ;  /* 0x00005e0006207625 */ /* 0x080fe200078e0205 */
[----:B-1----:R-:W-:Y:S01]  /*04d0*/  PRMT R28, RZ, 0x7610, R28 ;  /* 0x00007610ff1c7816 */ /* 0x002fe2000000001c */
[----:B------:R3:W4:Y:S01]  /*04e0*/  @P2 LDG.E.EL.U16 R37, [R30.64] ;  /* 0x000000041e252981 */ /* 0x000722000c2e1500 */
[----:B------:R-:W-:Y:S01]  /*04f0*/  PRMT R29, RZ, 0x7610, R29 ;  /* 0x00007610ff1d7816 */ /* 0x000fe2000000001d */
[----:B0-----:R-:W-:-:S03]  /*0500*/  IMAD.WIDE R26, R4, R5, c[0x0][0x178] ;  /* 0x00005e00041a7625 */ /* 0x001fc600078e0205 */
[----:B------:R-:W4:Y:S04]  /*0510*/  @P1 LDG.E.EL.U16 R28, [R32.64] ;  /* 0x00000004201c1981 */ /* 0x000f28000c2e1500 */
[----:B------:R2:W4:Y:S02]  /*0520*/  @P0 LDG.E.EL.U16 R29, [R26.64] ;  /* 0x000000041a1d0981 */ /* 0x000524000c2e1500 */
[--C-:B--2---:R-:W-:Y:S02]  /*0530*/  HADD2.F32 R26, -RZ, R12.reuse.H0_H0 ;  /* 0x2000000cff1a7230 */ /* 0x104fe40000004100 */
[----:B------:R-:W-:Y:S02]  /*0540*/  HADD2.F32 R27, -RZ, R12.H1_H1 ;  /* 0x3000000cff1b7230 */ /* 0x000fe40000004100 */
[----:B---3--:R-:W-:-:S02]  /*0550*/  HADD2.F32 R31, -RZ, R16.H0_H0 ;  /* 0x20000010ff1f7230 */ /* 0x008fc40000004100 */
[----:B------:R-:W-:Y:S02]  /*0560*/  HADD2.F32 R12, -RZ, R16.H1_H1 ;  /* 0x30000010ff0c7230 */ /* 0x000fe40000004100 */
[--C-:B------:R-:W-:Y:S02]  /*0570*/  HADD2.F32 R16, -RZ, R13.reuse.H0_H0 ;  /* 0x2000000dff107230 */ /* 0x100fe40000004100 */
[----:B------:R-:W-:Y:S02]  /*0580*/  HADD2.F32 R30, -RZ, R13.H1_H1 ;  /* 0x3000000dff1e7230 */ /* 0x000fe40000004100 */
[--C-:B------:R-:W-:Y:S01]  /*0590*/  HADD2.F32 R13, -RZ, R17.reuse.H1_H1 ;  /* 0x30000011ff0d7230 */ /* 0x100fe20000004100 */
[----:B------:R-:W-:Y:S01]  /*05a0*/  FADD R26, R31, R26 ;  /* 0x0000001a1f1a7221 */ /* 0x000fe20000000000 */
[----:B------:R-:W-:Y:S01]  /*05b0*/  FADD R12, R27, R12 ;  /* 0x0000000c1b0c7221 */ /* 0x000fe20000000000 */
[----:B------:R-:W-:Y:S02]  /*05c0*/  HADD2.F32 R31, -RZ, R17.H0_H0 ;  /* 0x20000011ff1f7230 */ /* 0x000fe40000004100 */
[----:B------:R-:W-:Y:S01]  /*05d0*/  FADD R13, R30, R13 ;  /* 0x0000000d1e0d7221 */ /* 0x000fe20000000000 */
[----:B------:R-:W-:-:S02]  /*05e0*/  HADD2.F32 R27, -RZ, R14.H0_H0 ;  /* 0x2000000eff1b7230 */ /* 0x000fc40000004100 */
[----:B------:R-:W-:Y:S02]  /*05f0*/  HADD2.F32 R30, -RZ, R14.H1_H1 ;  /* 0x3000000eff1e7230 */ /* 0x000fe40000004100 */
[--C-:B------:R-:W-:Y:S02]  /*0600*/  HADD2.F32 R17, -RZ, R18.reuse.H1_H1 ;  /* 0x30000012ff117230 */ /* 0x100fe40000004100 */
[----:B------:R-:W-:Y:S02]  /*0610*/  HADD2.F32 R14, -RZ, R18.H0_H0 ;  /* 0x20000012ff0e7230 */ /* 0x000fe40000004100 */
[--C-:B------:R-:W-:Y:S01]  /*0620*/  HADD2.F32 R18, -RZ, R15.reuse.H0_H0 ;  /* 0x2000000fff127230 */ /* 0x100fe20000004100 */
[----:B------:R-:W-:Y:S01]  /*0630*/  FADD R17, R30, R17 ;  /* 0x000000111e117221 */ /* 0x000fe20000000000 */
[----:B------:R-:W-:Y:S01]  /*0640*/  HADD2.F32 R30, -RZ, R15.H1_H1 ;  /* 0x3000000fff1e7230 */ /* 0x000fe20000004100 */
[----:B------:R-:W-:Y:S01]  /*0650*/  FADD R14, R14, R27 ;  /* 0x0000001b0e0e7221 */ /* 0x000fe20000000000 */
[----:B------:R-:W-:-:S02]  /*0660*/  HADD2.F32 R27, -RZ, R19.H0_H0 ;  /* 0x20000013ff1b7230 */ /* 0x000fc40000004100 */
[----:B------:R-:W-:Y:S02]  /*0670*/  HADD2.F32 R15, -RZ, R19.H1_H1 ;  /* 0x30000013ff0f7230 */ /* 0x000fe40000004100 */
[--C-:B-----5:R-:W-:Y:S01]  /*0680*/  HADD2.F32 R19, -RZ, R8.reuse.H1_H1 ;  /* 0x30000008ff137230 */ /* 0x120fe20000004100 */
[----:B------:R-:W-:Y:S01]  /*0690*/  FADD R18, R27, R18 ;  /* 0x000000121b127221 */ /* 0x000fe20000000000 */
[----:B------:R-:W-:Y:S01]  /*06a0*/  FADD R16, R31, R16 ;  /* 0x000000101f107221 */ /* 0x000fe20000000000 */
[----:B------:R-:W-:Y:S01]  /*06b0*/  HADD2.F32 R27, -RZ, R8.H0_H0 ;  /* 0x20000008ff1b7230 */ /* 0x000fe20000004100 */
[----:B------:R-:W-:Y:S01]  /*06c0*/  FADD R15, R30, R15 ;  /* 0x0000000f1e0f7221 */ /* 0x000fe20000000000 */
[----:B------:R-:W-:Y:S01]  /*06d0*/  FFMA R12, R19, 0.125, R12 ;  /* 0x3e000000130c7823 */ /* 0x000fe2000000000c */
[--C-:B------:R-:W-:Y:S02]  /*06e0*/  HADD2.F32 R31, -RZ, R9.reuse.H0_H0 ;  /* 0x20000009ff1f7230 */ /* 0x100fe40000004100 */
[----:B------:R-:W-:-:S02]  /*06f0*/  HADD2.F32 R8, -RZ, R9.H1_H1 ;  /* 0x30000009ff087230 */ /* 0x000fc40000004100 */
[--C-:B------:R-:W-:Y:S02]  /*0700*/  HADD2.F32 R19, -RZ, R10.reuse.H0_H0 ;  /* 0x2000000aff137230 */ /* 0x100fe40000004100 */
[----:B------:R-:W-:Y:S02]  /*0710*/  HADD2.F32 R10, -RZ, R10.H1_H1 ;  /* 0x3000000aff0a7230 */ /* 0x000fe40000004100 */
[--C-:B------:R-:W-:Y:S02]  /*0720*/  HADD2.F32 R9, -RZ, R11.reuse.H0_H0 ;  /* 0x2000000bff097230 */ /* 0x100fe40000004100 */
[----:B------:R-:W-:Y:S01]  /*0730*/  HADD2.F32 R30, -RZ, R11.H1_H1 ;  /* 0x3000000bff1e7230 */ /* 0x000fe20000004100 */
[----:B------:R-:W-:Y:S01]  /*0740*/  FFMA R8, R8, 0.125, R13 ;  /* 0x3e00000008087823 */ /* 0x000fe2000000000d */
[----:B------:R-:W-:Y:S01]  /*0750*/  FFMA R26, R27, 0.125, R26 ;  /* 0x3e0000001b1a7823 */ /* 0x000fe2000000001a */
[----:B------:R-:W-:Y:S01]  /*0760*/  FFMA R16, R31, 0.125, R16 ;  /* 0x3e0000001f107823 */ /* 0x000fe20000000010 */
[----:B------:R-:W-:Y:S01]  /*0770*/  SHF.L.U32 R13, R21, 0x6, RZ ;  /* 0x00000006150d7819 */ /* 0x000fe200000006ff */
[----:B------:R-:W-:Y:S01]  /*0780*/  FFMA R14, R19, 0.125, R14 ;  /* 0x3e000000130e7823 */ /* 0x000fe2000000000e */
[----:B------:R-:W-:Y:S01]  /*0790*/  FFMA R10, R10, 0.125, R17 ;  /* 0x3e0000000a0a7823 */ /* 0x000fe20000000011 */
[----:B------:R-:W-:Y:S01]  /*07a0*/  FFMA R18, R9, 0.125, R18 ;  /* 0x3e00000009127823 */ /* 0x000fe20000000012 */
[----:B------:R-:W-:Y:S01]  /*07b0*/  FFMA R15, R30, 0.125, R15 ;  /* 0x3e0000001e0f7823 */ /* 0x000fe2000000000f */
[----:B------:R-:W-:Y:S01]  /*07c0*/  LOP3.LUT R9, R21, 0x80, RZ, 0xfc, !PT ;  /* 0x0000008015097812 */ /* 0x000fe200078efcff */
[----:B------:R-:W-:Y:S04]  /*07d0*/  STS [R13], R26 ;  /* 0x0000001a0d007388 */ /* 0x000fe80000000800 */
[----:B------:R-:W-:Y:S04]  /*07e0*/  STS [R13+0x8], R12 ;  /* 0x0000080c0d007388 */ /* 0x000fe80000000800 */
[----:B------:R-:W-:Y:S04]  /*07f0*/  STS [R13+0x10], R16 ;  /* 0x000010100d007388 */ /* 0x000fe80000000800 */
[----:B------:R-:W-:Y:S04]  /*0800*/  STS [R13+0x18], R8 ;  /* 0x000018080d007388 */ /* 0x000fe80000000800 */
[----:B------:R-:W-:Y:S04]  /*0810*/  STS [R13+0x20], R14 ;  /* 0x0000200e0d007388 */ /* 0x000fe80000000800 */
[----:B------:R-:W-:Y:S04]  /*0820*/  STS [R13+0x28], R10 ;  /* 0x0000280a0d007388 */ /* 0x000fe80000000800 */
[----:B------:R-:W-:Y:S04]  /*0830*/  STS [R13+0x30], R18 ;  /* 0x000030120d007388 */ /* 0x000fe80000000800 */
[----:B------:R-:W-:Y:S04]  /*0840*/  STS [R13+0x38], R15 ;  /* 0x0000380f0d007388 */ /* 0x000fe80000000800 */
[----:B------:R-:W-:Y:S06]  /*0850*/  BAR.SYNC 0x0 ;  /* 0x0000000000007b1d */ /* 0x000fec0000000000 */
[----:B------:R-:W0:Y:S04]  /*0860*/  LDS R9, [R9.X8] ;  /* 0x0000000009097984 */ /* 0x000e280000008800 */
[----:B------:R-:W1:Y:S01]  /*0870*/  LDS R26, [R21.X8] ;  /* 0x00000000151a7984 */ /* 0x000e620000008800 */
[----:B------:R-:W-:-:S02]  /*0880*/  HADD2.F32 R34, -RZ, R34.H0_H0 ;  /* 0x20000022ff227230 */ /* 0x000fc40000004100 */
[----:B------:R-:W-:Y:S01]  /*0890*/  HADD2.F32 R35, -RZ, R35.H0_H0 ;  /* 0x20000023ff237230 */ /* 0x000fe20000004100 */
[C---:B------:R-:W-:Y:S02]  /*08a0*/  LOP3.LUT R12, R21.reuse, 0x200, RZ, 0xfc, !PT ;  /* 0x00000200150c7812 */ /* 0x040fe400078efcff */
[C---:B------:R-:W-:Y:S02]  /*08b0*/  LOP3.LUT R13, R21.reuse, 0x280, RZ, 0xfc, !PT ;  /* 0x00000280150d7812 */ /* 0x040fe400078efcff */
[----:B------:R-:W-:Y:S02]  /*08c0*/  LOP3.LUT R14, R21, 0x300, RZ, 0xfc, !PT ;  /* 0x00000300150e7812 */ /* 0x000fe400078efcff */
[----:B------:R-:W2:Y:S04]  /*08d0*/  LDS R12, [R12.X8] ;  /* 0x000000000c0c7984 */ /* 0x000ea80000008800 */
[----:B------:R-:W3:Y:S01]  /*08e0*/  LDS R18, [R13.X8] ;  /* 0x000000000d127984 */ /* 0x000ee20000008800 */
[----:B0-----:R-:W-:Y:S01]  /*08f0*/  FADD R11, R34, R9 ;  /* 0x00000009220b7221 */ /* 0x001fe20000000000 */
[----:B-1----:R-:W-:Y:S01]  /*0900*/  FADD R8, R35, R26 ;  /* 0x0000001a23087221 */ /* 0x002fe20000000000 */
[----:B------:R-:W-:-:S04]  /*0910*/  LOP3.LUT R9, R21, 0x180, RZ, 0xfc, !PT ;  /* 0x0000018015097812 */ /* 0x000fc800078efcff */
[----:B------:R-:W-:Y:S01]  /*0920*/  F2FP.F16.F32.PACK_AB R8, R11, R8 ;  /* 0x000000080b08723e */ /* 0x000fe200000000ff */
[----:B------:R-:W-:Y:S01]  /*0930*/  IMAD.WIDE R10, R0, R5, c[0x0][0x180] ;  /* 0x00006000000a7625 */ /* 0x000fe200078e0205 */
[C---:B------:R-:W-:Y:S01]  /*0940*/  LOP3.LUT R0, R21.reuse, 0x100, RZ, 0xfc, !PT ;  /* 0x0000010015007812 */ /* 0x040fe200078efcff */
[----:B------:R-:W0:Y:S01]  /*0950*/  LDS R16, [R9.X8] ;  /* 0x0000000009107984 */ /* 0x000e220000008800 */
[----:B------:R-:W-:-:S04]  /*0960*/  LOP3.LUT R21, R21, 0x380, RZ, 0xfc, !PT ;  /* 0x0000038015157812 */ /* 0x000fc800078efcff */
[----:B------:R-:W1:Y:S04]  /*0970*/  LDS R0, [R0.X8] ;  /* 0x0000000000007984 */ /* 0x000e680000008800 */
[----:B------:R-:W-:Y:S04]  /*0980*/  @P6 STG.E.U16 [R10.64], R8 ;  /* 0x000000080a006986 */ /* 0x000fe8000c101504 */
[----:B------:R-:W5:Y:S04]  /*0990*/  LDS R11, [R14.X8] ;  /* 0x000000000e0b7984 */ /* 0x000f680000008800 */
[----:B------:R-:W5:Y:S01]  /*09a0*/  LDS R26, [R21.X8] ;  /* 0x00000000151a7984 */ /* 0x000f620000008800 */
[----:B----4-:R-:W-:-:S02]  /*09b0*/  HADD2.F32 R23, -RZ, R23.H0_H0 ;  /* 0x20000017ff177230 */ /* 0x010fc40000004100 */
[----:B------:R-:W-:Y:S01]  /*09c0*/  HADD2.F32 R7, -RZ, R7.H0_H0 ;  /* 0x20000007ff077230 */ /* 0x000fe20000004100 */
[----:B------:R-:W-:Y:S01]  /*09d0*/  ISETP.NE.AND P6, PT, R36, RZ, PT ;  /* 0x000000ff2400720c */ /* 0x000fe20003fc5270 */
[----:B------:R-:W-:Y:S02]  /*09e0*/  HADD2.F32 R25, -RZ, R25.H0_H0 ;  /* 0x20000019ff197230 */ /* 0x000fe40000004100 */
[----:B------:R-:W-:Y:S02]  /*09f0*/  HADD2.F32 R37, -RZ, R37.H0_H0 ;  /* 0x20000025ff257230 */ /* 0x000fe40000004100 */
[----:B------:R-:W-:Y:S01]  /*0a00*/  HADD2.F32 R28, -RZ, R28.H0_H0 ;  /* 0x2000001cff1c7230 */ /* 0x000fe20000004100 */
[----:B--2---:R-:W-:Y:S01]  /*0a10*/  FADD R12, R25, R12 ;  /* 0x0000000c190c7221 */ /* 0x004fe20000000000 */
[----:B------:R-:W-:Y:S01]  /*0a20*/  HADD2.F32 R29, -RZ, R29.H0_H0 ;  /* 0x2000001dff1d7230 */ /* 0x000fe20000004100 */
[----:B---3--:R-:W-:Y:S01]  /*0a30*/  FADD R37, R37, R18 ;  /* 0x0000001225257221 */ /* 0x008fe20000000000 */
[----:B------:R-:W-:Y:S01]  /*0a40*/  IMAD.WIDE R24, R24, R5, c[0x0][0x180] ;  /* 0x0000600018187625 */ /* 0x000fe200078e0205 */
[----:B0-----:R-:W-:Y:S01]  /*0a50*/  FADD R7, R7, R16 ;  /* 0x0000001007077221 */ /* 0x001fe20000000000 */
[----:B-1----:R-:W-:-:S02]  /*0a60*/  FADD R0, R23, R0 ;  /* 0x0000000017007221 */ /* 0x002fc40000000000 */
[----:B------:R-:W-:Y:S01]  /*0a70*/  F2FP.F16.F32.PACK_AB R12, R37, R12 ;  /* 0x0000000c250c723e */ /* 0x000fe200000000ff */
[-C--:B------:R-:W-:Y:S02]  /*0a80*/  IMAD.WIDE R22, R22, R5.reuse, c[0x0][0x180] ;  /* 0x0000600016167625 */ /* 0x080fe400078e0205 */
[----:B------:R-:W-:Y:S02]  /*0a90*/  F2FP.F16.F32.PACK_AB R0, R7, R0 ;  /* 0x000000000700723e */ /* 0x000fe400000000ff */
[----:B------:R-:W-:Y:S01]  /*0aa0*/  PRMT R7, R8, 0x7632, R7 ;  /* 0x0000763208077816 */ /* 0x000fe20000000007 */
[----:B-----5:R-:W-:Y:S01]  /*0ab0*/  FADD R28, R28, R11 ;  /* 0x0000000b1c1c7221 */ /* 0x020fe20000000000 */
[-C--:B------:R-:W-:Y:S01]  /*0ac0*/  IMAD.WIDE R10, R2, R5.reuse, c[0x0][0x180] ;  /* 0x00006000020a7625 */ /* 0x080fe200078e0205 */
[----:B------:R-:W-:Y:S01]  /*0ad0*/  PRMT R8, R0, 0x7632, R8 ;  /* 0x0000763200087816 */ /* 0x000fe20000000008 */
[----:B------:R-:W-:Y:S02]  /*0ae0*/  FADD R29, R29, R26 ;  /* 0x0000001a1d1d7221 */ /* 0x000fe40000000000 */
[----:B------:R-:W-:Y:S01]  /*0af0*/  IMAD.WIDE R2, R3, R5, c[0x0][0x180] ;  /* 0x0000600003027625 */ /* 0x000fe200078e0205 */
[----:B------:R0:W-:Y:S01]  /*0b00*/  @P6 STG.E.U16 [R10.64], R7 ;  /* 0x000000070a006986 */ /* 0x0001e2000c101504 */
[----:B------:R-:W-:-:S02]  /*0b10*/  PRMT R9, R12, 0x7632, R9 ;  /* 0x000076320c097816 */ /* 0x000fc40000000009 */
[-C--:B------:R-:W-:Y:S01]  /*0b20*/  IMAD.WIDE R20, R20, R5.reuse, c[0x0][0x180] ;  /* 0x0000600014147625 */ /* 0x080fe200078e0205 */
[----:B------:R-:W-:Y:S01]  /*0b30*/  F2FP.F16.F32.PACK_AB R28, R29, R28 ;  /* 0x0000001c1d1c723e */ /* 0x000fe200000000ff */
[----:B------:R1:W-:Y:S04]  /*0b40*/  @P5 STG.E.U16 [R22.64], R0 ;  /* 0x0000000016005986 */ /* 0x0003e8000c101504 */
[----:B------:R1:W-:Y:S01]  /*0b50*/  @P4 STG.E.U16 [R24.64], R8 ;  /* 0x0000000818004986 */ /* 0x0003e2000c101504 */
[----:B0-----:R-:W-:-:S03]  /*0b60*/  IMAD.WIDE R6, R6, R5, c[0x0][0x180] ;  /* 0x0000600006067625 */ /* 0x001fc600078e0205 */
[----:B------:R1:W-:Y:S04]  /*0b70*/  @P3 STG.E.U16 [R2.64], R12 ;  /* 0x0000000c02003986 */ /* 0x0003e8000c101504 */
[----:B------:R1:W-:Y:S01]  /*0b80*/  @P2 STG.E.U16 [R20.64], R9 ;  /* 0x0000000914002986 */ /* 0x0003e2000c101504 */
[----:B------:R-:W-:-:S03]  /*0b90*/  IMAD.WIDE R4, R4, R5, c[0x0][0x180] ;  /* 0x0000600004047625 */ /* 0x000fc600078e0205 */
[----:B------:R1:W-:Y:S01]  /*0ba0*/  @P1 STG.E.U16 [R6.64], R28 ;  /* 0x0000001c06001986 */ /* 0x0003e2000c101504 */
[----:B------:R-:W-:Y:S05]  /*0bb0*/  @!P0 EXIT ;  /* 0x000000000000894d */ /* 0x000fea0003800000 */
[----:B-1----:R-:W-:-:S05]  /*0bc0*/  PRMT R2, R28, 0x7632, R2 ;  /* 0x000076321c027816 */ /* 0x002fca0000000002 */
[----:B------:R-:W-:Y:S01]  /*0bd0*/  STG.E.U16 [R4.64], R2 ;  /* 0x0000000204007986 */ /* 0x000fe2000c101504 */
[----:B------:R-:W-:Y:S05]  /*0be0*/  EXIT ;  /* 0x000000000000794d */ /* 0x000fea0003800000 */
.L_x_0:
[----:B------:R-:W-:-:S00]  /*0bf0*/  BRA `(.L_x_0) ;  /* 0xfffffff000007947 */ /* 0x000fc0000383ffff */
[----:B------:R-:W-:-:S00]  /*0c00*/  NOP ;  /* 0x0000000000007918 */ /* 0x000fc00000000000 */
[----:B------:R-:W-:-:S00]  /*0c10*/  NOP ;  /* 0x0000000000007918 */ /* 0x000fc00000000000 */
[----:B------:R-:W-:-:S00]  /*0c20*/  NOP ;  /* 0x0000000000007918 */ /* 0x000fc00000000000 */
[----:B------:R-:W-:-:S00]  /*0c30*/  NOP ;  /* 0x0000000000007918 */ /* 0x000fc00000000000 */
[----:B------:R-:W-:-:S00]  /*0c40*/  NOP ;  /* 0x0000000000007918 */ /* 0x000fc00000000000 */
[----:B------:R-:W-:-:S00]  /*0c50*/  NOP ;  /* 0x0000000000007918 */ /* 0x000fc00000000000 */
[----:B------:R-:W-:-:S00]  /*0c60*/  NOP ;  /* 0x0000000000007918 */ /* 0x000fc00000000000 */
[----:B------:R-:W-:-:S00]  /*0c70*/  NOP ;  /* 0x0000000000007918 */ /* 0x000fc00000000000 */
.L_x_1:


//--------------------- .nv.shared.triton__0d1d2d3d4d5de6 --------------------------
	.section	.nv.shared.triton__0d1d2d3d4d5de6,"aw",@nobits
	.align	16
